//
// Generated by NVIDIA NVVM Compiler
//
// Compiler Build ID: CL-36424714
// Cuda compilation tools, release 13.0, V13.0.88
// Based on NVVM 20.0.0
//

.version 9.0
.target sm_100
.address_size 64

	// .globl	_Z6vecAddPfS_S_i

.visible .entry _Z6vecAddPfS_S_i(
	.param .u64 .ptr .align 1 _Z6vecAddPfS_S_i_param_0,
	.param .u64 .ptr .align 1 _Z6vecAddPfS_S_i_param_1,
	.param .u64 .ptr .align 1 _Z6vecAddPfS_S_i_param_2,
	.param .u32 _Z6vecAddPfS_S_i_param_3
)
{
	.reg .pred 	%p<2>;
	.reg .b32 	%r<7>;
	.reg .b32 	%f<13>;
	.reg .b64 	%rd<11>;
	.reg .b64 	%fd<5>;

	ld.param.u64 	%rd1, [_Z6vecAddPfS_S_i_param_0];
	ld.param.u64 	%rd2, [_Z6vecAddPfS_S_i_param_1];
	ld.param.u64 	%rd3, [_Z6vecAddPfS_S_i_param_2];
	ld.param.u32 	%r2, [_Z6vecAddPfS_S_i_param_3];
	mov.u32 	%r3, %tid.x;
	mov.u32 	%r4, %ctaid.x;
	mov.u32 	%r5, %ntid.x;
	mad.lo.s32 	%r1, %r4, %r5, %r3;
	cvt.rn.f64.s32 	%fd1, %r1;
	cvt.rn.f64.s32 	%fd2, %r2;
	mul.f64 	%fd3, %fd2, 0d3FD0000000000000;
	cvt.rpi.f64.f64 	%fd4, %fd3;
	setp.leu.f64 	%p1, %fd4, %fd1;
	@%p1 bra 	$L__BB0_2;
	cvta.to.global.u64 	%rd4, %rd1;
	cvta.to.global.u64 	%rd5, %rd2;
	cvta.to.global.u64 	%rd6, %rd3;
	shl.b32 	%r6, %r1, 2;
	mul.wide.s32 	%rd7, %r6, 4;
	add.s64 	%rd8, %rd4, %rd7;
	ld.global.f32 	%f1, [%rd8];
	add.s64 	%rd9, %rd5, %rd7;
	ld.global.f32 	%f2, [%rd9];
	add.f32 	%f3, %f1, %f2;
	add.s64 	%rd10, %rd6, %rd7;
	st.global.f32 	[%rd10], %f3;
	ld.global.f32 	%f4, [%rd8+4];
	ld.global.f32 	%f5, [%rd9+4];
	add.f32 	%f6, %f4, %f5;
	st.global.f32 	[%rd10+4], %f6;
	ld.global.f32 	%f7, [%rd8+8];
	ld.global.f32 	%f8, [%rd9+8];
	add.f32 	%f9, %f7, %f8;
	st.global.f32 	[%rd10+8], %f9;
	ld.global.f32 	%f10, [%rd8+12];
	ld.global.f32 	%f11, [%rd9+12];
	add.f32 	%f12, %f10, %f11;
	st.global.f32 	[%rd10+12], %f12;
$L__BB0_2:
	ret;

}


// ===== COMPILED SASS (sm_100) =====

	.target	sm_100

	.elftype	@"ET_EXEC"


//--------------------- .note.nv.tkinfo           --------------------------
	.section	.note.nv.tkinfo,"",@"SHT_NOTE"
	.sectionflags	@"SHF_NOTE_NV_TKINFO"
	.tkinfo
        /*0018*/ 	.word	0x00000002
        /*0030*/ 	.string	""
        /*0030*/ 	.string	"ptxas"
        /*0030*/ 	.string	"Cuda compilation tools, release 13.0, V13.0.88"
        /*0030*/ 	.string	"Build cuda_13.0.r13.0/compiler.36424714_0"
        /*0030*/ 	.string	"-arch sm_100 -m 64 "



//--------------------- .note.nv.cuinfo           --------------------------
	.section	.note.nv.cuinfo,"",@"SHT_NOTE"
	.sectionflags	@"SHF_NOTE_NV_CUINFO"
        /*0018*/ 	.short	0x0002
        /*001a*/ 	.short	0x0064
        /*001c*/ 	.short	0x0082
	.zero		2


//--------------------- .nv.info                  --------------------------
	.section	.nv.info,"",@"SHT_CUDA_INFO"
	.align	4


	//----- nvinfo : EIATTR_REGCOUNT
	.align		4
        /*0000*/ 	.byte	0x04, 0x2f
        /*0002*/ 	.short	(.L_1 - .L_0)
	.align		4
.L_0:
        /*0004*/ 	.word	index@(_Z6vecAddPfS_S_i)
        /*0008*/ 	.word	0x00000012


	//----- nvinfo : EIATTR_FRAME_SIZE
	.align		4
.L_1:
        /*000c*/ 	.byte	0x04, 0x11
        /*000e*/ 	.short	(.L_3 - .L_2)
	.align		4
.L_2:
        /*0010*/ 	.word	index@(_Z6vecAddPfS_S_i)
        /*0014*/ 	.word	0x00000000


	//----- nvinfo : EIATTR_MIN_STACK_SIZE
	.align		4
.L_3:
        /*0018*/ 	.byte	0x04, 0x12
        /*001a*/ 	.short	(.L_5 - .L_4)
	.align		4
.L_4:
        /*001c*/ 	.word	index@(_Z6vecAddPfS_S_i)
        /*0020*/ 	.word	0x00000000
.L_5:


//--------------------- .nv.compat                --------------------------
	.section	.nv.compat,"",@"SHT_CUDA_COMPAT_INFO"
	.align	4
        /*0000*/ 	.byte	0x02, 0x09, 0x00, 0x00, 0x02, 0x02, 0x01, 0x00, 0x02, 0x05, 0x05, 0x00, 0x03, 0x07, 0x01, 0x01
        /*0010*/ 	.byte	0x02, 0x03, 0x00, 0x00, 0x02, 0x06, 0x01, 0x00, 0x04, 0x0b, 0x08, 0x00, 0x01, 0x00, 0x00, 0x00
        /*0020*/ 	.byte	0x00, 0x00, 0x00, 0x00


//--------------------- .nv.info._Z6vecAddPfS_S_i --------------------------
	.section	.nv.info._Z6vecAddPfS_S_i,"",@"SHT_CUDA_INFO"
	.sectionflags	@""
	.align	4


	//----- nvinfo : EIATTR_CUDA_API_VERSION
	.align		4
        /*0000*/ 	.byte	0x04, 0x37
        /*0002*/ 	.short	(.L_7 - .L_6)
.L_6:
        /*0004*/ 	.word	0x00000082


	//----- nvinfo : EIATTR_KPARAM_INFO
	.align		4
.L_7:
        /*0008*/ 	.byte	0x04, 0x17
        /*000a*/ 	.short	(.L_9 - .L_8)
.L_8:
        /*000c*/ 	.word	0x00000000
        /*0010*/ 	.short	0x0003
        /*0012*/ 	.short	0x0018
        /*0014*/ 	.byte	0x00, 0xf0, 0x11, 0x00


	//----- nvinfo : EIATTR_KPARAM_INFO
	.align		4
.L_9:
        /*0018*/ 	.byte	0x04, 0x17
        /*001a*/ 	.short	(.L_11 - .L_10)
.L_10:
        /*001c*/ 	.word	0x00000000
        /*0020*/ 	.short	0x0002
        /*0022*/ 	.short	0x0010
        /*0024*/ 	.byte	0x00, 0xf5, 0x21, 0x00


	//----- nvinfo : EIATTR_KPARAM_INFO
	.align		4
.L_11:
        /*0028*/ 	.byte	0x04, 0x17
        /*002a*/ 	.short	(.L_13 - .L_12)
.L_12:
        /*002c*/ 	.word	0x00000000
        /*0030*/ 	.short	0x0001
        /*0032*/ 	.short	0x0008
        /*0034*/ 	.byte	0x00, 0xf5, 0x21, 0x00


	//----- nvinfo : EIATTR_KPARAM_INFO
	.align		4
.L_13:
        /*0038*/ 	.byte	0x04, 0x17
        /*003a*/ 	.short	(.L_15 - .L_14)
.L_14:
        /*003c*/ 	.word	0x00000000
        /*0040*/ 	.short	0x0000
        /*0042*/ 	.short	0x0000
        /*0044*/ 	.byte	0x00, 0xf5, 0x21, 0x00


	//----- nvinfo : EIATTR_SPARSE_MMA_MASK
	.align		4
.L_15:
        /*0048*/ 	.byte	0x03, 0x50
        /*004a*/ 	.short	0x0000


	//----- nvinfo : EIATTR_MAXREG_COUNT
	.align		4
        /*004c*/ 	.byte	0x03, 0x1b
        /*004e*/ 	.short	0x00ff


	//----- nvinfo : EIATTR_MERCURY_ISA_VERSION
	.align		4
        /*0050*/ 	.byte	0x03, 0x5f
        /*0052*/ 	.short	0x0101


	//----- nvinfo : EIATTR_VRC_CTA_INIT_COUNT
	.align		4
        /*0054*/ 	.byte	0x02, 0x4a
	.zero		1
	.zero		1


	//----- nvinfo : EIATTR_EXIT_INSTR_OFFSETS
	.align		4
        /*0058*/ 	.byte	0x04, 0x1c
        /*005a*/ 	.short	(.L_17 - .L_16)


	//   ....[0]....
.L_16:
        /*005c*/ 	.word	0x000000b0


	//   ....[1]....
        /*0060*/ 	.word	0x00000240


	//----- nvinfo : EIATTR_CBANK_PARAM_SIZE
	.align		4
.L_17:
        /*0064*/ 	.byte	0x03, 0x19
        /*0066*/ 	.short	0x001c


	//----- nvinfo : EIATTR_PARAM_CBANK
	.align		4
        /*0068*/ 	.byte	0x04, 0x0a
        /*006a*/ 	.short	(.L_19 - .L_18)
	.align		4
.L_18:
        /*006c*/ 	.word	index@(.nv.constant0._Z6vecAddPfS_S_i)
        /*0070*/ 	.short	0x0380
        /*0072*/ 	.short	0x001c


	//----- nvinfo : EIATTR_SW_WAR
	.align		4
.L_19:
        /*0074*/ 	.byte	0x04, 0x36
        /*0076*/ 	.short	(.L_21 - .L_20)
.L_20:
        /*0078*/ 	.word	0x00000008
.L_21:


//--------------------- .nv.callgraph             --------------------------
	.section	.nv.callgraph,"",@"SHT_CUDA_CALLGRAPH"
	.align	4
	.sectionentsize	8
	.align		4
        /*0000*/ 	.word	0x00000000
	.align		4
        /*0004*/ 	.word	0xffffffff
	.align		4
        /*0008*/ 	.word	0x00000000
	.align		4
        /*000c*/ 	.word	0xfffffffe
	.align		4
        /*0010*/ 	.word	0x00000000
	.align		4
        /*0014*/ 	.word	0xfffffffd
	.align		4
        /*0018*/ 	.word	0x00000000
	.align		4
        /*001c*/ 	.word	0xfffffffc


//--------------------- .text._Z6vecAddPfS_S_i    --------------------------
	.section	.text._Z6vecAddPfS_S_i,"ax",@progbits
	.align	128
        .global         _Z6vecAddPfS_S_i
        .type           _Z6vecAddPfS_S_i,@function
        .size           _Z6vecAddPfS_S_i,(.L_x_1 - _Z6vecAddPfS_S_i)
        .other          _Z6vecAddPfS_S_i,@"STO_CUDA_ENTRY STV_DEFAULT"
_Z6vecAddPfS_S_i:
.text._Z6vecAddPfS_S_i:
[----:B------:R-:W-:Y:S01]  /*0000*/  LDC R1, c[0x0][0x37c] ;  /* 0x0000df00ff017b82 */ /* 0x000fe20000000800 */
[----:B------:R-:W0:Y:S01]  /*0010*/  LDCU UR5, c[0x0][0x398] ;  /* 0x00007300ff0577ac */ /* 0x000e220008000800 */
[----:B------:R-:W1:Y:S06]  /*0020*/  S2R R0, SR_TID.X ;  /* 0x0000000000007919 */ /* 0x000e6c0000002100 */
[----:B------:R-:W1:Y:S08]  /*0030*/  S2UR UR4, SR_CTAID.X ;  /* 0x00000000000479c3 */ /* 0x000e700000002500 */
[----:B------:R-:W1:Y:S01]  /*0040*/  LDC R3, c[0x0][0x360] ;  /* 0x0000d800ff037b82 */ /* 0x000e620000000800 */
[----:B0-----:R-:W0:Y:S02]  /*0050*/  I2F.F64 R4, UR5 ;  /* 0x0000000500047d12 */ /* 0x001e240008201c00 */
[----:B0-----:R-:W-:Y:S01]  /*0060*/  DMUL R4, R4, 0.25 ;  /* 0x3fd0000004047828 */ /* 0x001fe20000000000 */
[----:B-1----:R-:W-:-:S05]  /*0070*/  IMAD R0, R3, UR4, R0 ;  /* 0x0000000403007c24 */ /* 0x002fca000f8e0200 */
[----:B------:R-:W-:Y:S08]  /*0080*/  I2F.F64 R2, R0 ;  /* 0x0000000000027312 */ /* 0x000ff00000201c00 */
[----:B------:R-:W0:Y:S02]  /*0090*/  FRND.F64.CEIL R4, R4 ;  /* 0x0000000400047313 */ /* 0x000e240000309800 */
[----:B0-----:R-:W-:-:S14]  /*00a0*/  DSETP.GT.AND P0, PT, R4, R2, PT ;  /* 0x000000020400722a */ /* 0x001fdc0003f04000 */
[----:B------:R-:W-:Y:S05]  /*00b0*/  @!P0 EXIT ;  /* 0x000000000000894d */ /* 0x000fea0003800000 */
[----:B------:R-:W0:Y:S01]  /*00c0*/  LDC.64 R2, c[0x0][0x380] ;  /* 0x0000e000ff027b82 */ /* 0x000e220000000a00 */
[----:B------:R-:W1:Y:S01]  /*00d0*/  LDCU.64 UR4, c[0x0][0x358] ;  /* 0x00006b00ff0477ac */ /* 0x000e620008000a00 */
[----:B------:R-:W-:-:S06]  /*00e0*/  SHF.L.U32 R9, R0, 0x2, RZ ;  /* 0x0000000200097819 */ /* 0x000fcc00000006ff */
[----:B------:R-:W2:Y:S08]  /*00f0*/  LDC.64 R4, c[0x0][0x388] ;  /* 0x0000e200ff047b82 */ /* 0x000eb00000000a00 */
[----:B------:R-:W3:Y:S01]  /*0100*/  LDC.64 R6, c[0x0][0x390] ;  /* 0x0000e400ff067b82 */ /* 0x000ee20000000a00 */
[----:B0-----:R-:W-:-:S05]  /*0110*/  IMAD.WIDE R2, R9, 0x4, R2 ;  /* 0x0000000409027825 */ /* 0x001fca00078e0202 */
[----:B-1----:R-:W4:Y:S01]  /*0120*/  LDG.E R0, desc[UR4][R2.64] ;  /* 0x0000000402007981 */ /* 0x002f22000c1e1900 */
[----:B--2---:R-:W-:-:S05]  /*0130*/  IMAD.WIDE R4, R9, 0x4, R4 ;  /* 0x0000000409047825 */ /* 0x004fca00078e0204 */
[----:B------:R-:W4:Y:S01]  /*0140*/  LDG.E R11, desc[UR4][R4.64] ;  /* 0x00000004040b7981 */ /* 0x000f22000c1e1900 */
[----:B---3--:R-:W-:-:S04]  /*0150*/  IMAD.WIDE R6, R9, 0x4, R6 ;  /* 0x0000000409067825 */ /* 0x008fc800078e0206 */
[----:B----4-:R-:W-:-:S05]  /*0160*/  FADD R11, R0, R11 ;  /* 0x0000000b000b7221 */ /* 0x010fca0000000000 */
[----:B------:R-:W-:Y:S04]  /*0170*/  STG.E desc[UR4][R6.64], R11 ;  /* 0x0000000b06007986 */ /* 0x000fe8000c101904 */
[----:B------:R-:W2:Y:S04]  /*0180*/  LDG.E R0, desc[UR4][R2.64+0x4] ;  /* 0x0000040402007981 */ /* 0x000ea8000c1e1900 */
[----:B------:R-:W2:Y:S02]  /*0190*/  LDG.E R9, desc[UR4][R4.64+0x4] ;  /* 0x0000040404097981 */ /* 0x000ea4000c1e1900 */
[----:B--2---:R-:W-:-:S05]  /*01a0*/  FADD R9, R0, R9 ;  /* 0x0000000900097221 */ /* 0x004fca0000000000 */
        /* <DEDUP_REMOVED lines=8> */
[----:B------:R-:W-:Y:S01]  /*0230*/  STG.E desc[UR4][R6.64+0xc], R15 ;  /* 0x00000c0f06007986 */ /* 0x000fe2000c101904 */
[----:B------:R-:W-:Y:S05]  /*0240*/  EXIT ;  /* 0x000000000000794d */ /* 0x000fea0003800000 */
.L_x_0:
[----:B------:R-:W-:-:S00]  /*0250*/  BRA `(.L_x_0) ;  /* 0xfffffffc00fc7947 */ /* 0x000fc0000383ffff */
[----:B------:R-:W-:-:S00]  /*0260*/  NOP ;  /* 0x0000000000007918 */ /* 0x000fc00000000000 */
        /* <DEDUP_REMOVED lines=9> */
.L_x_1:


//--------------------- .nv.shared.reserved.0     --------------------------
	.section	.nv.shared.reserved.0,"aw",@nobits
	.weak		__nv_reservedSMEM_offset_0_alias
	.size		__nv_reservedSMEM_offset_0_alias, 0, 64
	.other		__nv_reservedSMEM_offset_0_alias,@"STO_CUDA_RESERVED_SHARED STV_DEFAULT"
__nv_reservedSMEM_offset_0_alias:
	.zero		0
	.zero		64


//--------------------- .nv.constant0._Z6vecAddPfS_S_i --------------------------
	.section	.nv.constant0._Z6vecAddPfS_S_i,"a",@progbits
	.sectionflags	@""
	.align	4
.nv.constant0._Z6vecAddPfS_S_i:
	.zero		924


//--------------------- SYMBOLS --------------------------

	.type		.nv.reservedSmem.offset0,@object
	.size		.nv.reservedSmem.offset0,0x4
